//
// Generated by NVIDIA NVVM Compiler
//
// Compiler Build ID: CL-36424714
// Cuda compilation tools, release 13.0, V13.0.88
// Based on NVVM 20.0.0
//

.version 9.0
.target sm_100
.address_size 64

	// .globl	_Z23rgb_to_grayscale_kernelPKfPfii

.visible .entry _Z23rgb_to_grayscale_kernelPKfPfii(
	.param .u64 .ptr .align 1 _Z23rgb_to_grayscale_kernelPKfPfii_param_0,
	.param .u64 .ptr .align 1 _Z23rgb_to_grayscale_kernelPKfPfii_param_1,
	.param .u32 _Z23rgb_to_grayscale_kernelPKfPfii_param_2,
	.param .u32 _Z23rgb_to_grayscale_kernelPKfPfii_param_3
)
{
	.reg .pred 	%p<2>;
	.reg .b32 	%r<9>;
	.reg .b32 	%f<5>;
	.reg .b64 	%rd<9>;
	.reg .b64 	%fd<7>;

	ld.param.u64 	%rd1, [_Z23rgb_to_grayscale_kernelPKfPfii_param_0];
	ld.param.u64 	%rd2, [_Z23rgb_to_grayscale_kernelPKfPfii_param_1];
	ld.param.u32 	%r2, [_Z23rgb_to_grayscale_kernelPKfPfii_param_2];
	ld.param.u32 	%r3, [_Z23rgb_to_grayscale_kernelPKfPfii_param_3];
	mov.u32 	%r4, %tid.x;
	mov.u32 	%r5, %ntid.x;
	mov.u32 	%r6, %ctaid.x;
	mad.lo.s32 	%r1, %r5, %r6, %r4;
	mul.lo.s32 	%r7, %r3, %r2;
	setp.ge.s32 	%p1, %r1, %r7;
	@%p1 bra 	$L__BB0_2;
	cvta.to.global.u64 	%rd3, %rd1;
	cvta.to.global.u64 	%rd4, %rd2;
	mul.lo.s32 	%r8, %r1, 3;
	mul.wide.s32 	%rd5, %r8, 4;
	add.s64 	%rd6, %rd3, %rd5;
	ld.global.f32 	%f1, [%rd6];
	cvt.f64.f32 	%fd1, %f1;
	ld.global.f32 	%f2, [%rd6+4];
	cvt.f64.f32 	%fd2, %f2;
	mul.f64 	%fd3, %fd2, 0d3FE2C8B439581062;
	fma.rn.f64 	%fd4, %fd1, 0d3FD322D0E5604189, %fd3;
	ld.global.f32 	%f3, [%rd6+8];
	cvt.f64.f32 	%fd5, %f3;
	fma.rn.f64 	%fd6, %fd5, 0d3FBD2F1A9FBE76C9, %fd4;
	cvt.rn.f32.f64 	%f4, %fd6;
	mul.wide.s32 	%rd7, %r1, 4;
	add.s64 	%rd8, %rd4, %rd7;
	st.global.f32 	[%rd8], %f4;
$L__BB0_2:
	ret;

}


// ===== COMPILED SASS (sm_100) =====

	.target	sm_100

	.elftype	@"ET_EXEC"


//--------------------- .note.nv.tkinfo           --------------------------
	.section	.note.nv.tkinfo,"",@"SHT_NOTE"
	.sectionflags	@"SHF_NOTE_NV_TKINFO"
	.tkinfo
        /*0018*/ 	.word	0x00000002
        /*0030*/ 	.string	""
        /*0030*/ 	.string	"ptxas"
        /*0030*/ 	.string	"Cuda compilation tools, release 13.0, V13.0.88"
        /*0030*/ 	.string	"Build cuda_13.0.r13.0/compiler.36424714_0"
        /*0030*/ 	.string	"-arch sm_100 -m 64 "



//--------------------- .note.nv.cuinfo           --------------------------
	.section	.note.nv.cuinfo,"",@"SHT_NOTE"
	.sectionflags	@"SHF_NOTE_NV_CUINFO"
        /*0018*/ 	.short	0x0002
        /*001a*/ 	.short	0x0064
        /*001c*/ 	.short	0x0082
	.zero		2


//--------------------- .nv.info                  --------------------------
	.section	.nv.info,"",@"SHT_CUDA_INFO"
	.align	4


	//----- nvinfo : EIATTR_REGCOUNT
	.align		4
        /*0000*/ 	.byte	0x04, 0x2f
        /*0002*/ 	.short	(.L_1 - .L_0)
	.align		4
.L_0:
        /*0004*/ 	.word	index@(_Z23rgb_to_grayscale_kernelPKfPfii)
        /*0008*/ 	.word	0x00000010


	//----- nvinfo : EIATTR_FRAME_SIZE
	.align		4
.L_1:
        /*000c*/ 	.byte	0x04, 0x11
        /*000e*/ 	.short	(.L_3 - .L_2)
	.align		4
.L_2:
        /*0010*/ 	.word	index@(_Z23rgb_to_grayscale_kernelPKfPfii)
        /*0014*/ 	.word	0x00000000


	//----- nvinfo : EIATTR_MIN_STACK_SIZE
	.align		4
.L_3:
        /*0018*/ 	.byte	0x04, 0x12
        /*001a*/ 	.short	(.L_5 - .L_4)
	.align		4
.L_4:
        /*001c*/ 	.word	index@(_Z23rgb_to_grayscale_kernelPKfPfii)
        /*0020*/ 	.word	0x00000000
.L_5:


//--------------------- .nv.compat                --------------------------
	.section	.nv.compat,"",@"SHT_CUDA_COMPAT_INFO"
	.align	4
        /*0000*/ 	.byte	0x02, 0x09, 0x00, 0x00, 0x02, 0x02, 0x01, 0x00, 0x02, 0x05, 0x05, 0x00, 0x03, 0x07, 0x01, 0x01
        /*0010*/ 	.byte	0x02, 0x03, 0x00, 0x00, 0x02, 0x06, 0x01, 0x00, 0x04, 0x0b, 0x08, 0x00, 0x01, 0x00, 0x00, 0x00
        /*0020*/ 	.byte	0x00, 0x00, 0x00, 0x00


//--------------------- .nv.info._Z23rgb_to_grayscale_kernelPKfPfii --------------------------
	.section	.nv.info._Z23rgb_to_grayscale_kernelPKfPfii,"",@"SHT_CUDA_INFO"
	.sectionflags	@""
	.align	4


	//----- nvinfo : EIATTR_CUDA_API_VERSION
	.align		4
        /*0000*/ 	.byte	0x04, 0x37
        /*0002*/ 	.short	(.L_7 - .L_6)
.L_6:
        /*0004*/ 	.word	0x00000082


	//----- nvinfo : EIATTR_KPARAM_INFO
	.align		4
.L_7:
        /*0008*/ 	.byte	0x04, 0x17
        /*000a*/ 	.short	(.L_9 - .L_8)
.L_8:
        /*000c*/ 	.word	0x00000000
        /*0010*/ 	.short	0x0003
        /*0012*/ 	.short	0x0014
        /*0014*/ 	.byte	0x00, 0xf0, 0x11, 0x00


	//----- nvinfo : EIATTR_KPARAM_INFO
	.align		4
.L_9:
        /*0018*/ 	.byte	0x04, 0x17
        /*001a*/ 	.short	(.L_11 - .L_10)
.L_10:
        /*001c*/ 	.word	0x00000000
        /*0020*/ 	.short	0x0002
        /*0022*/ 	.short	0x0010
        /*0024*/ 	.byte	0x00, 0xf0, 0x11, 0x00


	//----- nvinfo : EIATTR_KPARAM_INFO
	.align		4
.L_11:
        /*0028*/ 	.byte	0x04, 0x17
        /*002a*/ 	.short	(.L_13 - .L_12)
.L_12:
        /*002c*/ 	.word	0x00000000
        /*0030*/ 	.short	0x0001
        /*0032*/ 	.short	0x0008
        /*0034*/ 	.byte	0x00, 0xf5, 0x21, 0x00


	//----- nvinfo : EIATTR_KPARAM_INFO
	.align		4
.L_13:
        /*0038*/ 	.byte	0x04, 0x17
        /*003a*/ 	.short	(.L_15 - .L_14)
.L_14:
        /*003c*/ 	.word	0x00000000
        /*0040*/ 	.short	0x0000
        /*0042*/ 	.short	0x0000
        /*0044*/ 	.byte	0x00, 0xf5, 0x21, 0x00


	//----- nvinfo : EIATTR_SPARSE_MMA_MASK
	.align		4
.L_15:
        /*0048*/ 	.byte	0x03, 0x50
        /*004a*/ 	.short	0x0000


	//----- nvinfo : EIATTR_MAXREG_COUNT
	.align		4
        /*004c*/ 	.byte	0x03, 0x1b
        /*004e*/ 	.short	0x00ff


	//----- nvinfo : EIATTR_MERCURY_ISA_VERSION
	.align		4
        /*0050*/ 	.byte	0x03, 0x5f
        /*0052*/ 	.short	0x0101


	//----- nvinfo : EIATTR_VRC_CTA_INIT_COUNT
	.align		4
        /*0054*/ 	.byte	0x02, 0x4a
	.zero		1
	.zero		1


	//----- nvinfo : EIATTR_EXIT_INSTR_OFFSETS
	.align		4
        /*0058*/ 	.byte	0x04, 0x1c
        /*005a*/ 	.short	(.L_17 - .L_16)


	//   ....[0]....
.L_16:
        /*005c*/ 	.word	0x00000080


	//   ....[1]....
        /*0060*/ 	.word	0x00000200


	//----- nvinfo : EIATTR_CBANK_PARAM_SIZE
	.align		4
.L_17:
        /*0064*/ 	.byte	0x03, 0x19
        /*0066*/ 	.short	0x0018


	//----- nvinfo : EIATTR_PARAM_CBANK
	.align		4
        /*0068*/ 	.byte	0x04, 0x0a
        /*006a*/ 	.short	(.L_19 - .L_18)
	.align		4
.L_18:
        /*006c*/ 	.word	index@(.nv.constant0._Z23rgb_to_grayscale_kernelPKfPfii)
        /*0070*/ 	.short	0x0380
        /*0072*/ 	.short	0x0018


	//----- nvinfo : EIATTR_SW_WAR
	.align		4
.L_19:
        /*0074*/ 	.byte	0x04, 0x36
        /*0076*/ 	.short	(.L_21 - .L_20)
.L_20:
        /*0078*/ 	.word	0x00000008
.L_21:


//--------------------- .nv.callgraph             --------------------------
	.section	.nv.callgraph,"",@"SHT_CUDA_CALLGRAPH"
	.align	4
	.sectionentsize	8
	.align		4
        /*0000*/ 	.word	0x00000000
	.align		4
        /*0004*/ 	.word	0xffffffff
	.align		4
        /*0008*/ 	.word	0x00000000
	.align		4
        /*000c*/ 	.word	0xfffffffe
	.align		4
        /*0010*/ 	.word	0x00000000
	.align		4
        /*0014*/ 	.word	0xfffffffd
	.align		4
        /*0018*/ 	.word	0x00000000
	.align		4
        /*001c*/ 	.word	0xfffffffc


//--------------------- .text._Z23rgb_to_grayscale_kernelPKfPfii --------------------------
	.section	.text._Z23rgb_to_grayscale_kernelPKfPfii,"ax",@progbits
	.align	128
        .global         _Z23rgb_to_grayscale_kernelPKfPfii
        .type           _Z23rgb_to_grayscale_kernelPKfPfii,@function
        .size           _Z23rgb_to_grayscale_kernelPKfPfii,(.L_x_1 - _Z23rgb_to_grayscale_kernelPKfPfii)
        .other          _Z23rgb_to_grayscale_kernelPKfPfii,@"STO_CUDA_ENTRY STV_DEFAULT"
_Z23rgb_to_grayscale_kernelPKfPfii:
.text._Z23rgb_to_grayscale_kernelPKfPfii:
[----:B------:R-:W-:Y:S01]  /*0000*/  LDC R1, c[0x0][0x37c] ;  /* 0x0000df00ff017b82 */ /* 0x000fe20000000800 */
[----:B------:R-:W0:Y:S01]  /*0010*/  S2R R13, SR_TID.X ;  /* 0x00000000000d7919 */ /* 0x000e220000002100 */
[----:B------:R-:W1:Y:S01]  /*0020*/  LDCU.64 UR4, c[0x0][0x390] ;  /* 0x00007200ff0477ac */ /* 0x000e620008000a00 */
[----:B------:R-:W0:Y:S01]  /*0030*/  S2R R0, SR_CTAID.X ;  /* 0x0000000000007919 */ /* 0x000e220000002500 */
[----:B------:R-:W0:Y:S01]  /*0040*/  LDCU UR6, c[0x0][0x360] ;  /* 0x00006c00ff0677ac */ /* 0x000e220008000800 */
[----:B-1----:R-:W-:Y:S01]  /*0050*/  UIMAD UR4, UR5, UR4, URZ ;  /* 0x00000004050472a4 */ /* 0x002fe2000f8e02ff */
[----:B0-----:R-:W-:-:S05]  /*0060*/  IMAD R13, R0, UR6, R13 ;  /* 0x00000006000d7c24 */ /* 0x001fca000f8e020d */
[----:B------:R-:W-:-:S13]  /*0070*/  ISETP.GE.AND P0, PT, R13, UR4, PT ;  /* 0x000000040d007c0c */ /* 0x000fda000bf06270 */
[----:B------:R-:W-:Y:S05]  /*0080*/  @P0 EXIT ;  /* 0x000000000000094d */ /* 0x000fea0003800000 */
[----:B------:R-:W0:Y:S01]  /*0090*/  LDC.64 R2, c[0x0][0x380] ;  /* 0x0000e000ff027b82 */ /* 0x000e220000000a00 */
[----:B------:R-:W1:Y:S01]  /*00a0*/  LDCU.64 UR4, c[0x0][0x358] ;  /* 0x00006b00ff0477ac */ /* 0x000e620008000a00 */
[----:B------:R-:W-:Y:S01]  /*00b0*/  LEA R5, R13, R13, 0x1 ;  /* 0x0000000d0d057211 */ /* 0x000fe200078e08ff */
[----:B------:R-:W-:Y:S01]  /*00c0*/  UMOV UR6, 0x39581062 ;  /* 0x3958106200067882 */ /* 0x000fe20000000000 */
[----:B------:R-:W-:-:S04]  /*00d0*/  UMOV UR7, 0x3fe2c8b4 ;  /* 0x3fe2c8b400077882 */ /* 0x000fc80000000000 */
[----:B------:R-:W2:Y:S01]  /*00e0*/  LDC.64 R10, c[0x0][0x388] ;  /* 0x0000e200ff0a7b82 */ /* 0x000ea20000000a00 */
[----:B0-----:R-:W-:-:S05]  /*00f0*/  IMAD.WIDE R2, R5, 0x4, R2 ;  /* 0x0000000405027825 */ /* 0x001fca00078e0202 */
[----:B-1----:R-:W3:Y:S04]  /*0100*/  LDG.E R12, desc[UR4][R2.64+0x4] ;  /* 0x00000404020c7981 */ /* 0x002ee8000c1e1900 */
[----:B------:R-:W4:Y:S04]  /*0110*/  LDG.E R0, desc[UR4][R2.64] ;  /* 0x0000000402007981 */ /* 0x000f28000c1e1900 */
[----:B------:R2:W5:Y:S02]  /*0120*/  LDG.E R8, desc[UR4][R2.64+0x8] ;  /* 0x0000080402087981 */ /* 0x000564000c1e1900 */
[----:B--2---:R-:W-:Y:S01]  /*0130*/  IMAD.WIDE R2, R13, 0x4, R10 ;  /* 0x000000040d027825 */ /* 0x004fe200078e020a */
[----:B---3--:R-:W0:Y:S08]  /*0140*/  F2F.F64.F32 R6, R12 ;  /* 0x0000000c00067310 */ /* 0x008e300000201800 */
[----:B----4-:R-:W1:Y:S01]  /*0150*/  F2F.F64.F32 R4, R0 ;  /* 0x0000000000047310 */ /* 0x010e620000201800 */
[----:B0-----:R-:W-:-:S07]  /*0160*/  DMUL R6, R6, UR6 ;  /* 0x0000000606067c28 */ /* 0x001fce0008000000 */
[----:B-----5:R-:W0:Y:S01]  /*0170*/  F2F.F64.F32 R8, R8 ;  /* 0x0000000800087310 */ /* 0x020e220000201800 */
[----:B------:R-:W-:Y:S01]  /*0180*/  UMOV UR6, 0xe5604189 ;  /* 0xe560418900067882 */ /* 0x000fe20000000000 */
[----:B------:R-:W-:Y:S02]  /*0190*/  UMOV UR7, 0x3fd322d0 ;  /* 0x3fd322d000077882 */ /* 0x000fe40000000000 */
[----:B-1----:R-:W-:Y:S01]  /*01a0*/  DFMA R4, R4, UR6, R6 ;  /* 0x0000000604047c2b */ /* 0x002fe20008000006 */
[----:B------:R-:W-:Y:S01]  /*01b0*/  UMOV UR6, 0x9fbe76c9 ;  /* 0x9fbe76c900067882 */ /* 0x000fe20000000000 */
[----:B------:R-:W-:-:S06]  /*01c0*/  UMOV UR7, 0x3fbd2f1a ;  /* 0x3fbd2f1a00077882 */ /* 0x000fcc0000000000 */
[----:B0-----:R-:W-:-:S10]  /*01d0*/  DFMA R4, R8, UR6, R4 ;  /* 0x0000000608047c2b */ /* 0x001fd40008000004 */
[----:B------:R-:W0:Y:S02]  /*01e0*/  F2F.F32.F64 R5, R4 ;  /* 0x0000000400057310 */ /* 0x000e240000301000 */
[----:B0-----:R-:W-:Y:S01]  /*01f0*/  STG.E desc[UR4][R2.64], R5 ;  /* 0x0000000502007986 */ /* 0x001fe2000c101904 */
[----:B------:R-:W-:Y:S05]  /*0200*/  EXIT ;  /* 0x000000000000794d */ /* 0x000fea0003800000 */
.L_x_0:
[----:B------:R-:W-:-:S00]  /*0210*/  BRA `(.L_x_0) ;  /* 0xfffffffc00fc7947 */ /* 0x000fc0000383ffff */
[----:B------:R-:W-:-:S00]  /*0220*/  NOP ;  /* 0x0000000000007918 */ /* 0x000fc00000000000 */
        /* <DEDUP_REMOVED lines=13> */
.L_x_1:


//--------------------- .nv.shared.reserved.0     --------------------------
	.section	.nv.shared.reserved.0,"aw",@nobits
	.weak		__nv_reservedSMEM_offset_0_alias
	.size		__nv_reservedSMEM_offset_0_alias, 0, 64
	.other		__nv_reservedSMEM_offset_0_alias,@"STO_CUDA_RESERVED_SHARED STV_DEFAULT"
__nv_reservedSMEM_offset_0_alias:
	.zero		0
	.zero		64


//--------------------- .nv.constant0._Z23rgb_to_grayscale_kernelPKfPfii --------------------------
	.section	.nv.constant0._Z23rgb_to_grayscale_kernelPKfPfii,"a",@progbits
	.sectionflags	@""
	.align	4
.nv.constant0._Z23rgb_to_grayscale_kernelPKfPfii:
	.zero		920


//--------------------- SYMBOLS --------------------------

	.type		.nv.reservedSmem.offset0,@object
	.size		.nv.reservedSmem.offset0,0x4
